//
// Generated by NVIDIA NVVM Compiler
//
// Compiler Build ID: CL-36424714
// Cuda compilation tools, release 13.0, V13.0.88
// Based on NVVM 20.0.0
//

.version 9.0
.target sm_100
.address_size 64

	// .globl	_Z8relu_gpuPfS_i

.visible .entry _Z8relu_gpuPfS_i(
	.param .u64 .ptr .align 1 _Z8relu_gpuPfS_i_param_0,
	.param .u64 .ptr .align 1 _Z8relu_gpuPfS_i_param_1,
	.param .u32 _Z8relu_gpuPfS_i_param_2
)
{
	.reg .pred 	%p<2>;
	.reg .b32 	%r<3>;
	.reg .b32 	%f<3>;
	.reg .b64 	%rd<8>;

	ld.param.u64 	%rd1, [_Z8relu_gpuPfS_i_param_0];
	ld.param.u64 	%rd2, [_Z8relu_gpuPfS_i_param_1];
	ld.param.u32 	%r2, [_Z8relu_gpuPfS_i_param_2];
	mov.u32 	%r1, %tid.x;
	setp.ge.s32 	%p1, %r1, %r2;
	@%p1 bra 	$L__BB0_2;
	cvta.to.global.u64 	%rd3, %rd2;
	cvta.to.global.u64 	%rd4, %rd1;
	mul.wide.u32 	%rd5, %r1, 4;
	add.s64 	%rd6, %rd4, %rd5;
	ld.global.f32 	%f1, [%rd6];
	max.f32 	%f2, %f1, 0f00000000;
	add.s64 	%rd7, %rd3, %rd5;
	st.global.f32 	[%rd7], %f2;
$L__BB0_2:
	ret;

}


// ===== COMPILED SASS (sm_100) =====

	.target	sm_100

	.elftype	@"ET_EXEC"


//--------------------- .note.nv.tkinfo           --------------------------
	.section	.note.nv.tkinfo,"",@"SHT_NOTE"
	.sectionflags	@"SHF_NOTE_NV_TKINFO"
	.tkinfo
        /*0018*/ 	.word	0x00000002
        /*0030*/ 	.string	""
        /*0030*/ 	.string	"ptxas"
        /*0030*/ 	.string	"Cuda compilation tools, release 13.0, V13.0.88"
        /*0030*/ 	.string	"Build cuda_13.0.r13.0/compiler.36424714_0"
        /*0030*/ 	.string	"-arch sm_100 -m 64 "



//--------------------- .note.nv.cuinfo           --------------------------
	.section	.note.nv.cuinfo,"",@"SHT_NOTE"
	.sectionflags	@"SHF_NOTE_NV_CUINFO"
        /*0018*/ 	.short	0x0002
        /*001a*/ 	.short	0x0064
        /*001c*/ 	.short	0x0082
	.zero		2


//--------------------- .nv.info                  --------------------------
	.section	.nv.info,"",@"SHT_CUDA_INFO"
	.align	4


	//----- nvinfo : EIATTR_REGCOUNT
	.align		4
        /*0000*/ 	.byte	0x04, 0x2f
        /*0002*/ 	.short	(.L_1 - .L_0)
	.align		4
.L_0:
        /*0004*/ 	.word	index@(_Z8relu_gpuPfS_i)
        /*0008*/ 	.word	0x0000000a


	//----- nvinfo : EIATTR_FRAME_SIZE
	.align		4
.L_1:
        /*000c*/ 	.byte	0x04, 0x11
        /*000e*/ 	.short	(.L_3 - .L_2)
	.align		4
.L_2:
        /*0010*/ 	.word	index@(_Z8relu_gpuPfS_i)
        /*0014*/ 	.word	0x00000000


	//----- nvinfo : EIATTR_MIN_STACK_SIZE
	.align		4
.L_3:
        /*0018*/ 	.byte	0x04, 0x12
        /*001a*/ 	.short	(.L_5 - .L_4)
	.align		4
.L_4:
        /*001c*/ 	.word	index@(_Z8relu_gpuPfS_i)
        /*0020*/ 	.word	0x00000000
.L_5:


//--------------------- .nv.compat                --------------------------
	.section	.nv.compat,"",@"SHT_CUDA_COMPAT_INFO"
	.align	4
        /*0000*/ 	.byte	0x02, 0x09, 0x00, 0x00, 0x02, 0x02, 0x01, 0x00, 0x02, 0x05, 0x05, 0x00, 0x03, 0x07, 0x01, 0x01
        /*0010*/ 	.byte	0x02, 0x03, 0x00, 0x00, 0x02, 0x06, 0x01, 0x00, 0x04, 0x0b, 0x08, 0x00, 0x09, 0x00, 0x00, 0x00
        /*0020*/ 	.byte	0x00, 0x00, 0x00, 0x00


//--------------------- .nv.info._Z8relu_gpuPfS_i --------------------------
	.section	.nv.info._Z8relu_gpuPfS_i,"",@"SHT_CUDA_INFO"
	.sectionflags	@""
	.align	4


	//----- nvinfo : EIATTR_CUDA_API_VERSION
	.align		4
        /*0000*/ 	.byte	0x04, 0x37
        /*0002*/ 	.short	(.L_7 - .L_6)
.L_6:
        /*0004*/ 	.word	0x00000082


	//----- nvinfo : EIATTR_KPARAM_INFO
	.align		4
.L_7:
        /*0008*/ 	.byte	0x04, 0x17
        /*000a*/ 	.short	(.L_9 - .L_8)
.L_8:
        /*000c*/ 	.word	0x00000000
        /*0010*/ 	.short	0x0002
        /*0012*/ 	.short	0x0010
        /*0014*/ 	.byte	0x00, 0xf0, 0x11, 0x00


	//----- nvinfo : EIATTR_KPARAM_INFO
	.align		4
.L_9:
        /*0018*/ 	.byte	0x04, 0x17
        /*001a*/ 	.short	(.L_11 - .L_10)
.L_10:
        /*001c*/ 	.word	0x00000000
        /*0020*/ 	.short	0x0001
        /*0022*/ 	.short	0x0008
        /*0024*/ 	.byte	0x00, 0xf5, 0x21, 0x00


	//----- nvinfo : EIATTR_KPARAM_INFO
	.align		4
.L_11:
        /*0028*/ 	.byte	0x04, 0x17
        /*002a*/ 	.short	(.L_13 - .L_12)
.L_12:
        /*002c*/ 	.word	0x00000000
        /*0030*/ 	.short	0x0000
        /*0032*/ 	.short	0x0000
        /*0034*/ 	.byte	0x00, 0xf5, 0x21, 0x00


	//----- nvinfo : EIATTR_SPARSE_MMA_MASK
	.align		4
.L_13:
        /*0038*/ 	.byte	0x03, 0x50
        /*003a*/ 	.short	0x0000


	//----- nvinfo : EIATTR_MAXREG_COUNT
	.align		4
        /*003c*/ 	.byte	0x03, 0x1b
        /*003e*/ 	.short	0x00ff


	//----- nvinfo : EIATTR_MERCURY_ISA_VERSION
	.align		4
        /*0040*/ 	.byte	0x03, 0x5f
        /*0042*/ 	.short	0x0101


	//----- nvinfo : EIATTR_VRC_CTA_INIT_COUNT
	.align		4
        /*0044*/ 	.byte	0x02, 0x4a
	.zero		1
	.zero		1


	//----- nvinfo : EIATTR_EXIT_INSTR_OFFSETS
	.align		4
        /*0048*/ 	.byte	0x04, 0x1c
        /*004a*/ 	.short	(.L_15 - .L_14)


	//   ....[0]....
.L_14:
        /*004c*/ 	.word	0x00000040


	//   ....[1]....
        /*0050*/ 	.word	0x000000d0


	//----- nvinfo : EIATTR_CBANK_PARAM_SIZE
	.align		4
.L_15:
        /*0054*/ 	.byte	0x03, 0x19
        /*0056*/ 	.short	0x0014


	//----- nvinfo : EIATTR_PARAM_CBANK
	.align		4
        /*0058*/ 	.byte	0x04, 0x0a
        /*005a*/ 	.short	(.L_17 - .L_16)
	.align		4
.L_16:
        /*005c*/ 	.word	index@(.nv.constant0._Z8relu_gpuPfS_i)
        /*0060*/ 	.short	0x0380
        /*0062*/ 	.short	0x0014


	//----- nvinfo : EIATTR_SW_WAR
	.align		4
.L_17:
        /*0064*/ 	.byte	0x04, 0x36
        /*0066*/ 	.short	(.L_19 - .L_18)
.L_18:
        /*0068*/ 	.word	0x00000008
.L_19:


//--------------------- .nv.callgraph             --------------------------
	.section	.nv.callgraph,"",@"SHT_CUDA_CALLGRAPH"
	.align	4
	.sectionentsize	8
	.align		4
        /*0000*/ 	.word	0x00000000
	.align		4
        /*0004*/ 	.word	0xffffffff
	.align		4
        /*0008*/ 	.word	0x00000000
	.align		4
        /*000c*/ 	.word	0xfffffffe
	.align		4
        /*0010*/ 	.word	0x00000000
	.align		4
        /*0014*/ 	.word	0xfffffffd
	.align		4
        /*0018*/ 	.word	0x00000000
	.align		4
        /*001c*/ 	.word	0xfffffffc


//--------------------- .text._Z8relu_gpuPfS_i    --------------------------
	.section	.text._Z8relu_gpuPfS_i,"ax",@progbits
	.align	128
        .global         _Z8relu_gpuPfS_i
        .type           _Z8relu_gpuPfS_i,@function
        .size           _Z8relu_gpuPfS_i,(.L_x_1 - _Z8relu_gpuPfS_i)
        .other          _Z8relu_gpuPfS_i,@"STO_CUDA_ENTRY STV_DEFAULT"
_Z8relu_gpuPfS_i:
.text._Z8relu_gpuPfS_i:
[----:B------:R-:W-:Y:S01]  /*0000*/  LDC R1, c[0x0][0x37c] ;  /* 0x0000df00ff017b82 */ /* 0x000fe20000000800 */
[----:B------:R-:W0:Y:S01]  /*0010*/  S2R R7, SR_TID.X ;  /* 0x0000000000077919 */ /* 0x000e220000002100 */
[----:B------:R-:W0:Y:S02]  /*0020*/  LDCU UR4, c[0x0][0x390] ;  /* 0x00007200ff0477ac */ /* 0x000e240008000800 */
[----:B0-----:R-:W-:-:S13]  /*0030*/  ISETP.GE.AND P0, PT, R7, UR4, PT ;  /* 0x0000000407007c0c */ /* 0x001fda000bf06270 */
[----:B------:R-:W-:Y:S05]  /*0040*/  @P0 EXIT ;  /* 0x000000000000094d */ /* 0x000fea0003800000 */
[----:B------:R-:W0:Y:S01]  /*0050*/  LDC.64 R2, c[0x0][0x380] ;  /* 0x0000e000ff027b82 */ /* 0x000e220000000a00 */
[----:B------:R-:W1:Y:S07]  /*0060*/  LDCU.64 UR4, c[0x0][0x358] ;  /* 0x00006b00ff0477ac */ /* 0x000e6e0008000a00 */
[----:B------:R-:W2:Y:S01]  /*0070*/  LDC.64 R4, c[0x0][0x388] ;  /* 0x0000e200ff047b82 */ /* 0x000ea20000000a00 */
[----:B0-----:R-:W-:-:S06]  /*0080*/  IMAD.WIDE.U32 R2, R7, 0x4, R2 ;  /* 0x0000000407027825 */ /* 0x001fcc00078e0002 */
[----:B-1----:R-:W3:Y:S01]  /*0090*/  LDG.E R2, desc[UR4][R2.64] ;  /* 0x0000000402027981 */ /* 0x002ee2000c1e1900 */
[----:B--2---:R-:W-:Y:S01]  /*00a0*/  IMAD.WIDE.U32 R4, R7, 0x4, R4 ;  /* 0x0000000407047825 */ /* 0x004fe200078e0004 */
[----:B---3--:R-:W-:-:S05]  /*00b0*/  FMNMX R7, RZ, R2, !PT ;  /* 0x00000002ff077209 */ /* 0x008fca0007800000 */
[----:B------:R-:W-:Y:S01]  /*00c0*/  STG.E desc[UR4][R4.64], R7 ;  /* 0x0000000704007986 */ /* 0x000fe2000c101904 */
[----:B------:R-:W-:Y:S05]  /*00d0*/  EXIT ;  /* 0x000000000000794d */ /* 0x000fea0003800000 */
.L_x_0:
[----:B------:R-:W-:-:S00]  /*00e0*/  BRA `(.L_x_0) ;  /* 0xfffffffc00fc7947 */ /* 0x000fc0000383ffff */
[----:B------:R-:W-:-:S00]  /*00f0*/  NOP ;  /* 0x0000000000007918 */ /* 0x000fc00000000000 */
        /* <DEDUP_REMOVED lines=8> */
.L_x_1:


//--------------------- .nv.shared.reserved.0     --------------------------
	.section	.nv.shared.reserved.0,"aw",@nobits
	.weak		__nv_reservedSMEM_offset_0_alias
	.size		__nv_reservedSMEM_offset_0_alias, 0, 64
	.other		__nv_reservedSMEM_offset_0_alias,@"STO_CUDA_RESERVED_SHARED STV_DEFAULT"
__nv_reservedSMEM_offset_0_alias:
	.zero		0
	.zero		64


//--------------------- .nv.constant0._Z8relu_gpuPfS_i --------------------------
	.section	.nv.constant0._Z8relu_gpuPfS_i,"a",@progbits
	.sectionflags	@""
	.align	4
.nv.constant0._Z8relu_gpuPfS_i:
	.zero		916


//--------------------- SYMBOLS --------------------------

	.type		.nv.reservedSmem.offset0,@object
	.size		.nv.reservedSmem.offset0,0x4
